	.headerflags	@"EF_CUDA_TEXMODE_UNIFIED EF_CUDA_64BIT_ADDRESS EF_CUDA_ACCELERATORS EF_CUDA_SM90 EF_CUDA_VIRTUAL_SM(EF_CUDA_SM90)"
	.elftype	@"ET_EXEC"


//--------------------- .nv.info                  --------------------------
	.section	.nv.info,"",@"SHT_CUDA_INFO"
	.align	4


	//----- nvinfo : EIATTR_REGCOUNT
	.align		4
        /*0000*/ 	.byte	0x04, 0x2f
        /*0002*/ 	.short	(.L_3 - .L_2)
	.align		4
.L_2:
        /*0004*/ 	.word	index@(triton_poi_fused__native_batch_norm_legit_no_training_43)
        /*0008*/ 	.word	0x00000010


	//----- nvinfo : EIATTR_MIN_STACK_SIZE
	.align		4
.L_3:
        /*000c*/ 	.byte	0x04, 0x12
        /*000e*/ 	.short	(.L_5 - .L_4)
	.align		4
.L_4:
        /*0010*/ 	.word	index@(triton_poi_fused__native_batch_norm_legit_no_training_43)
        /*0014*/ 	.word	0x00000000


	//----- nvinfo : EIATTR_FRAME_SIZE
	.align		4
.L_5:
        /*0018*/ 	.byte	0x04, 0x11
        /*001a*/ 	.short	(.L_7 - .L_6)
	.align		4
.L_6:
        /*001c*/ 	.word	index@(triton_poi_fused__native_batch_norm_legit_no_training_43)
        /*0020*/ 	.word	0x00000000


	//----- nvinfo : EIATTR_MIN_STACK_SIZE
	.align		4
.L_7:
        /*0024*/ 	.byte	0x04, 0x12
        /*0026*/ 	.short	(.L_9 - .L_8)
	.align		4
.L_8:
        /*0028*/ 	.word	index@(triton_poi_fused__native_batch_norm_legit_no_training_43)
        /*002c*/ 	.word	0x00000000
.L_9:


//--------------------- .nv.info.triton_poi_fused__native_batch_norm_legit_no_training_43 --------------------------
	.section	.nv.info.triton_poi_fused__native_batch_norm_legit_no_training_43,"",@"SHT_CUDA_INFO"
	.sectionflags	@""
	.align	4


	//----- nvinfo : EIATTR_CUDA_API_VERSION
	.align		4
        /*0000*/ 	.byte	0x04, 0x37
        /*0002*/ 	.short	(.L_11 - .L_10)
.L_10:
        /*0004*/ 	.word	0x0000007c


	//----- nvinfo : EIATTR_KPARAM_INFO
	.align		4
.L_11:
        /*0008*/ 	.byte	0x04, 0x17
        /*000a*/ 	.short	(.L_13 - .L_12)
.L_12:
        /*000c*/ 	.word	0x00000000
        /*0010*/ 	.short	0x0006
        /*0012*/ 	.short	0x0030
        /*0014*/ 	.byte	0x00, 0xf0, 0x11, 0x00


	//----- nvinfo : EIATTR_KPARAM_INFO
	.align		4
.L_13:
        /*0018*/ 	.byte	0x04, 0x17
        /*001a*/ 	.short	(.L_15 - .L_14)
.L_14:
        /*001c*/ 	.word	0x00000000
        /*0020*/ 	.short	0x0005
        /*0022*/ 	.short	0x0028
        /*0024*/ 	.byte	0x00, 0xf4, 0x21, 0x00


	//----- nvinfo : EIATTR_KPARAM_INFO
	.align		4
.L_15:
        /*0028*/ 	.byte	0x04, 0x17
        /*002a*/ 	.short	(.L_17 - .L_16)
.L_16:
        /*002c*/ 	.word	0x00000000
        /*0030*/ 	.short	0x0004
        /*0032*/ 	.short	0x0020
        /*0034*/ 	.byte	0x00, 0xf4, 0x21, 0x00


	//----- nvinfo : EIATTR_KPARAM_INFO
	.align		4
.L_17:
        /*0038*/ 	.byte	0x04, 0x17
        /*003a*/ 	.short	(.L_19 - .L_18)
.L_18:
        /*003c*/ 	.word	0x00000000
        /*0040*/ 	.short	0x0003
        /*0042*/ 	.short	0x0018
        /*0044*/ 	.byte	0x00, 0xf4, 0x21, 0x00


	//----- nvinfo : EIATTR_KPARAM_INFO
	.align		4
.L_19:
        /*0048*/ 	.byte	0x04, 0x17
        /*004a*/ 	.short	(.L_21 - .L_20)
.L_20:
        /*004c*/ 	.word	0x00000000
        /*0050*/ 	.short	0x0002
        /*0052*/ 	.short	0x0010
        /*0054*/ 	.byte	0x00, 0xf4, 0x21, 0x00


	//----- nvinfo : EIATTR_KPARAM_INFO
	.align		4
.L_21:
        /*0058*/ 	.byte	0x04, 0x17
        /*005a*/ 	.short	(.L_23 - .L_22)
.L_22:
        /*005c*/ 	.word	0x00000000
        /*0060*/ 	.short	0x0001
        /*0062*/ 	.short	0x0008
        /*0064*/ 	.byte	0x00, 0xf4, 0x21, 0x00


	//----- nvinfo : EIATTR_KPARAM_INFO
	.align		4
.L_23:
        /*0068*/ 	.byte	0x04, 0x17
        /*006a*/ 	.short	(.L_25 - .L_24)
.L_24:
        /*006c*/ 	.word	0x00000000
        /*0070*/ 	.short	0x0000
        /*0072*/ 	.short	0x0000
        /*0074*/ 	.byte	0x00, 0xf4, 0x21, 0x00


	//----- nvinfo : EIATTR_SPARSE_MMA_MASK
	.align		4
.L_25:
        /*0078*/ 	.byte	0x03, 0x50
        /*007a*/ 	.short	0x0000


	//----- nvinfo : EIATTR_MAXREG_COUNT
	.align		4
        /*007c*/ 	.byte	0x03, 0x1b
        /*007e*/ 	.short	0x00ff


	//----- nvinfo : EIATTR_EXIT_INSTR_OFFSETS
	.align		4
        /*0080*/ 	.byte	0x04, 0x1c
        /*0082*/ 	.short	(.L_27 - .L_26)


	//   ....[0]....
.L_26:
        /*0084*/ 	.word	0x000002a0


	//----- nvinfo : EIATTR_REQNTID
	.align		4
.L_27:
        /*0088*/ 	.byte	0x04, 0x10
        /*008a*/ 	.short	(.L_29 - .L_28)
.L_28:
        /*008c*/ 	.word	0x00000080
        /*0090*/ 	.word	0x00000001
        /*0094*/ 	.word	0x00000001


	//----- nvinfo : EIATTR_CBANK_PARAM_SIZE
	.align		4
.L_29:
        /*0098*/ 	.byte	0x03, 0x19
        /*009a*/ 	.short	0x0034


	//----- nvinfo : EIATTR_PARAM_CBANK
	.align		4
        /*009c*/ 	.byte	0x04, 0x0a
        /*009e*/ 	.short	(.L_31 - .L_30)
	.align		4
.L_30:
        /*00a0*/ 	.word	index@(.nv.constant0.triton_poi_fused__native_batch_norm_legit_no_training_43)
        /*00a4*/ 	.short	0x0210
        /*00a6*/ 	.short	0x0034


	//----- nvinfo : EIATTR_SW_WAR
	.align		4
.L_31:
        /*00a8*/ 	.byte	0x04, 0x36
        /*00aa*/ 	.short	(.L_33 - .L_32)
.L_32:
        /*00ac*/ 	.word	0x00000008
.L_33:


//--------------------- .nv.callgraph             --------------------------
	.section	.nv.callgraph,"",@"SHT_CUDA_CALLGRAPH"
	.align	4
	.sectionentsize	8
	.align		4
        /*0000*/ 	.word	0x00000000
	.align		4
        /*0004*/ 	.word	0xffffffff
	.align		4
        /*0008*/ 	.word	0x00000000
	.align		4
        /*000c*/ 	.word	0xfffffffe
	.align		4
        /*0010*/ 	.word	0x00000000
	.align		4
        /*0014*/ 	.word	0xfffffffd
	.align		4
        /*0018*/ 	.word	0x00000000
	.align		4
        /*001c*/ 	.word	0xfffffffc


//--------------------- .nv.constant4             --------------------------
	.section	.nv.constant4,"a",@progbits
	.align	8
	.align		8
.nv.constant4:
        /*0000*/ 	.dword	_$_str
	.align		8
        /*0008*/ 	.dword	_$_str_$_2


//--------------------- .text.triton_poi_fused__native_batch_norm_legit_no_training_43 --------------------------
	.section	.text.triton_poi_fused__native_batch_norm_legit_no_training_43,"ax",@progbits
	.align	128
        .global         triton_poi_fused__native_batch_norm_legit_no_training_43
        .type           triton_poi_fused__native_batch_norm_legit_no_training_43,@function
        .size           triton_poi_fused__native_batch_norm_legit_no_training_43,(.L_x_1 - triton_poi_fused__native_batch_norm_legit_no_training_43)
        .other          triton_poi_fused__native_batch_norm_legit_no_training_43,@"STO_CUDA_ENTRY STV_DEFAULT"
triton_poi_fused__native_batch_norm_legit_no_training_43:
.text.triton_poi_fused__native_batch_norm_legit_no_training_43:
[----:B------:R-:W-:Y:S01]  /*0000*/  LDC R1, c[0x0][0x28] ;  /* 0x00000a00ff017b82 */ /* 0x000fe20000000800 */
[----:B------:R-:W1:Y:S07]  /*0010*/  S2R R0, SR_TID.X ;  /* 0x0000000000007919 */ /* 0x000e6e0000002100 */
[----:B------:R-:W2:Y:S01]  /*0020*/  LDC.64 R6, c[0x0][0x220] ;  /* 0x00008800ff067b82 */ /* 0x000ea20000000a00 */
[----:B------:R-:W-:Y:S01]  /*0030*/  ULDC.64 UR4, c[0x0][0x208] ;  /* 0x0000820000047ab9 */ /* 0x000fe20000000a00 */
[----:B------:R-:W3:Y:S06]  /*0040*/  S2R R3, SR_CTAID.X ;  /* 0x0000000000037919 */ /* 0x000eec0000002500 */
[----:B------:R-:W4:Y:S08]  /*0050*/  LDC.64 R4, c[0x0][0x218] ;  /* 0x00008600ff047b82 */ /* 0x000f300000000a00 */
[----:B------:R-:W5:Y:S08]  /*0060*/  LDC.64 R8, c[0x0][0x228] ;  /* 0x00008a00ff087b82 */ /* 0x000f700000000a00 */
[----:B------:R-:W5:Y:S01]  /*0070*/  LDC.64 R10, c[0x0][0x230] ;  /* 0x00008c00ff0a7b82 */ /* 0x000f620000000a00 */
[----:B-1----:R-:W-:-:S04]  /*0080*/  LOP3.LUT R0, R0, 0x7f, RZ, 0xc0, !PT ;  /* 0x0000007f00007812 */ /* 0x002fc800078ec0ff */
[----:B---3--:R-:W-:-:S05]  /*0090*/  LEA R0, R3, R0, 0x7 ;  /* 0x0000000003007211 */ /* 0x008fca00078e38ff */
[----:B------:R-:W-:-:S05]  /*00a0*/  IMAD.HI R2, R0, 0x2aaaaaab, RZ ;  /* 0x2aaaaaab00027827 */ /* 0x000fca00078e02ff */
[----:B------:R-:W-:-:S04]  /*00b0*/  SHF.R.U32.HI R3, RZ, 0x1f, R2 ;  /* 0x0000001fff037819 */ /* 0x000fc80000011602 */
[----:B------:R-:W-:-:S05]  /*00c0*/  LEA.HI R3, R2, R3, RZ, 0x18 ;  /* 0x0000000302037211 */ /* 0x000fca00078fc0ff */
[----:B------:R-:W-:Y:S02]  /*00d0*/  IMAD R13, R3, -0x600, R0 ;  /* 0xfffffa00030d7824 */ /* 0x000fe400078e0200 */
[----:B------:R-:W1:Y:S02]  /*00e0*/  LDC.64 R2, c[0x0][0x210] ;  /* 0x00008400ff027b82 */ /* 0x000e640000000a00 */
[----:B--2---:R-:W-:-:S06]  /*00f0*/  IMAD.WIDE R6, R13, 0x4, R6 ;  /* 0x000000040d067825 */ /* 0x004fcc00078e0206 */
[----:B------:R-:W2:Y:S01]  /*0100*/  LDG.E.EL R6, desc[UR4][R6.64] ;  /* 0x0000000406067981 */ /* 0x000ea2000c2e1900 */
[----:B----4-:R-:W-:-:S04]  /*0110*/  IMAD.WIDE R4, R13, 0x4, R4 ;  /* 0x000000040d047825 */ /* 0x010fc800078e0204 */
[C---:B-----5:R-:W-:Y:S02]  /*0120*/  IMAD.WIDE R8, R13.reuse, 0x4, R8 ;  /* 0x000000040d087825 */ /* 0x060fe400078e0208 */
[----:B------:R3:W4:Y:S02]  /*0130*/  LDG.E.EL R5, desc[UR4][R4.64] ;  /* 0x0000000404057981 */ /* 0x000724000c2e1900 */
[----:B0-----:R-:W-:Y:S02]  /*0140*/  IMAD.WIDE R10, R13, 0x4, R10 ;  /* 0x000000040d0a7825 */ /* 0x001fe400078e020a */
[----:B------:R-:W5:Y:S04]  /*0150*/  LDG.E.EL R8, desc[UR4][R8.64] ;  /* 0x0000000408087981 */ /* 0x000f68000c2e1900 */
[----:B------:R-:W5:Y:S01]  /*0160*/  LDG.E.EL R11, desc[UR4][R10.64] ;  /* 0x000000040a0b7981 */ /* 0x000f62000c2e1900 */
[----:B-1----:R-:W-:-:S05]  /*0170*/  IMAD.WIDE R2, R0, 0x4, R2 ;  /* 0x0000000400027825 */ /* 0x002fca00078e0202 */
[----:B------:R0:W4:Y:S01]  /*0180*/  LDG.E R12, desc[UR4][R2.64] ;  /* 0x00000004020c7981 */ /* 0x000122000c1e1900 */
[----:B---3--:R-:W-:Y:S01]  /*0190*/  HFMA2.MMA R4, -RZ, RZ, 1.625, 0 ;  /* 0x3e800000ff047435 */ /* 0x008fe200000001ff */
[----:B0-----:R-:W0:Y:S02]  /*01a0*/  LDC.64 R2, c[0x0][0x238] ;  /* 0x00008e00ff027b82 */ /* 0x001e240000000a00 */
[----:B0-----:R-:W-:-:S04]  /*01b0*/  IMAD.WIDE R2, R0, 0x4, R2 ;  /* 0x0000000400027825 */ /* 0x001fc800078e0202 */
[----:B--2---:R-:W-:-:S04]  /*01c0*/  FADD R6, R6, 9.9999997473787516356e-06 ;  /* 0x3727c5ac06067421 */ /* 0x004fc80000000000 */
[----:B------:R-:W0:Y:S02]  /*01d0*/  MUFU.SQRT R7, R6 ;  /* 0x0000000600077308 */ /* 0x000e240000002000 */
[C---:B0-----:R-:W-:Y:S02]  /*01e0*/  FSETP.GT.AND P0, PT, R7.reuse, 8.50705917302346158658e+37, PT ;  /* 0x7e8000000700780b */ /* 0x041fe40003f04000 */
[----:B------:R-:W-:-:S11]  /*01f0*/  FSETP.GEU.AND P1, PT, R7, 1.175494350822287508e-38, PT ;  /* 0x008000000700780b */ /* 0x000fd60003f2e000 */
[----:B------:R-:W-:-:S04]  /*0200*/  @P0 FMUL R7, R7, 0.25 ;  /* 0x3e80000007070820 */ /* 0x000fc80000400000 */
[----:B------:R-:W-:-:S06]  /*0210*/  @!P1 FMUL R7, R7, 16777216 ;  /* 0x4b80000007079820 */ /* 0x000fcc0000400000 */
[----:B------:R-:W0:Y:S01]  /*0220*/  MUFU.RCP R7, R7 ;  /* 0x0000000700077308 */ /* 0x000e220000001000 */
[----:B------:R-:W-:Y:S01]  /*0230*/  FSEL R4, R4, 1, P0 ;  /* 0x3f80000004047808 */ /* 0x000fe20000000000 */
[----:B----4-:R-:W-:-:S04]  /*0240*/  FADD R5, R12, -R5 ;  /* 0x800000050c057221 */ /* 0x010fc80000000000 */
[----:B------:R-:W-:-:S04]  /*0250*/  @!P1 FMUL R4, R4, 16777216 ;  /* 0x4b80000004049820 */ /* 0x000fc80000400000 */
[----:B0-----:R-:W-:-:S04]  /*0260*/  FMUL R4, R7, R4 ;  /* 0x0000000407047220 */ /* 0x001fc80000400000 */
[----:B------:R-:W-:-:S04]  /*0270*/  FMUL R4, R5, R4 ;  /* 0x0000000405047220 */ /* 0x000fc80000400000 */
[----:B-----5:R-:W-:-:S05]  /*0280*/  FFMA R11, R8, R4, R11 ;  /* 0x00000004080b7223 */ /* 0x020fca000000000b */
[----:B------:R-:W-:Y:S01]  /*0290*/  STG.E desc[UR4][R2.64], R11 ;  /* 0x0000000b02007986 */ /* 0x000fe2000c101904 */
[----:B------:R-:W-:Y:S05]  /*02a0*/  EXIT ;  /* 0x000000000000794d */ /* 0x000fea0003800000 */
.L_x_0:
[----:B------:R-:W-:-:S00]  /*02b0*/  BRA `(.L_x_0) ;  /* 0xfffffffc00fc7947 */ /* 0x000fc0000383ffff */
[----:B------:R-:W-:-:S00]  /*02c0*/  NOP ;  /* 0x0000000000007918 */ /* 0x000fc00000000000 */
        /* <DEDUP_REMOVED lines=11> */
.L_x_1:


//--------------------- .nv.global.init           --------------------------
	.section	.nv.global.init,"aw",@progbits
.nv.global.init:
	.type		_$_str,@object
	.size		_$_str,(_$_str_$_2 - _$_str)
_$_str:
        /*0000*/ 	.byte	0x5f, 0x5f, 0x43, 0x55, 0x44, 0x41, 0x5f, 0x46, 0x54, 0x5a, 0x00
	.type		_$_str_$_2,@object
	.size		_$_str_$_2,(.L_1 - _$_str_$_2)
_$_str_$_2:
        /*000b*/ 	.byte	0x5f, 0x5f, 0x43, 0x55, 0x44, 0x41, 0x5f, 0x50, 0x52, 0x45, 0x43, 0x5f, 0x53, 0x51, 0x52, 0x54
        /*001b*/ 	.byte	0x00
.L_1:


//--------------------- .nv.constant0.triton_poi_fused__native_batch_norm_legit_no_training_43 --------------------------
	.section	.nv.constant0.triton_poi_fused__native_batch_norm_legit_no_training_43,"a",@progbits
	.sectionflags	@""
	.align	4
.nv.constant0.triton_poi_fused__native_batch_norm_legit_no_training_43:
	.zero		580
